	.headerflags	@"EF_CUDA_TEXMODE_UNIFIED EF_CUDA_64BIT_ADDRESS EF_CUDA_ACCELERATORS EF_CUDA_SM90 EF_CUDA_VIRTUAL_SM(EF_CUDA_SM90)"
	.elftype	@"ET_EXEC"


//--------------------- .nv.info                  --------------------------
	.section	.nv.info,"",@"SHT_CUDA_INFO"
	.align	4


	//----- nvinfo : EIATTR_REGCOUNT
	.align		4
        /*0000*/ 	.byte	0x04, 0x2f
        /*0002*/ 	.short	(.L_1 - .L_0)
	.align		4
.L_0:
        /*0004*/ 	.word	index@(triton_poi_fused_convolution_div_max_pool2d_with_indices_relu_sub_25)
        /*0008*/ 	.word	0x0000000c


	//----- nvinfo : EIATTR_MIN_STACK_SIZE
	.align		4
.L_1:
        /*000c*/ 	.byte	0x04, 0x12
        /*000e*/ 	.short	(.L_3 - .L_2)
	.align		4
.L_2:
        /*0010*/ 	.word	index@(triton_poi_fused_convolution_div_max_pool2d_with_indices_relu_sub_25)
        /*0014*/ 	.word	0x00000000


	//----- nvinfo : EIATTR_FRAME_SIZE
	.align		4
.L_3:
        /*0018*/ 	.byte	0x04, 0x11
        /*001a*/ 	.short	(.L_5 - .L_4)
	.align		4
.L_4:
        /*001c*/ 	.word	index@(triton_poi_fused_convolution_div_max_pool2d_with_indices_relu_sub_25)
        /*0020*/ 	.word	0x00000000


	//----- nvinfo : EIATTR_MIN_STACK_SIZE
	.align		4
.L_5:
        /*0024*/ 	.byte	0x04, 0x12
        /*0026*/ 	.short	(.L_7 - .L_6)
	.align		4
.L_6:
        /*0028*/ 	.word	index@(triton_poi_fused_convolution_div_max_pool2d_with_indices_relu_sub_25)
        /*002c*/ 	.word	0x00000000
.L_7:


//--------------------- .nv.info.triton_poi_fused_convolution_div_max_pool2d_with_indices_relu_sub_25 --------------------------
	.section	.nv.info.triton_poi_fused_convolution_div_max_pool2d_with_indices_relu_sub_25,"",@"SHT_CUDA_INFO"
	.sectionflags	@""
	.align	4


	//----- nvinfo : EIATTR_CUDA_API_VERSION
	.align		4
        /*0000*/ 	.byte	0x04, 0x37
        /*0002*/ 	.short	(.L_9 - .L_8)
.L_8:
        /*0004*/ 	.word	0x0000007c


	//----- nvinfo : EIATTR_KPARAM_INFO
	.align		4
.L_9:
        /*0008*/ 	.byte	0x04, 0x17
        /*000a*/ 	.short	(.L_11 - .L_10)
.L_10:
        /*000c*/ 	.word	0x00000000
        /*0010*/ 	.short	0x0002
        /*0012*/ 	.short	0x0010
        /*0014*/ 	.byte	0x00, 0xf0, 0x11, 0x00


	//----- nvinfo : EIATTR_KPARAM_INFO
	.align		4
.L_11:
        /*0018*/ 	.byte	0x04, 0x17
        /*001a*/ 	.short	(.L_13 - .L_12)
.L_12:
        /*001c*/ 	.word	0x00000000
        /*0020*/ 	.short	0x0001
        /*0022*/ 	.short	0x0008
        /*0024*/ 	.byte	0x00, 0xf4, 0x21, 0x00


	//----- nvinfo : EIATTR_KPARAM_INFO
	.align		4
.L_13:
        /*0028*/ 	.byte	0x04, 0x17
        /*002a*/ 	.short	(.L_15 - .L_14)
.L_14:
        /*002c*/ 	.word	0x00000000
        /*0030*/ 	.short	0x0000
        /*0032*/ 	.short	0x0000
        /*0034*/ 	.byte	0x00, 0xf4, 0x21, 0x00


	//----- nvinfo : EIATTR_SPARSE_MMA_MASK
	.align		4
.L_15:
        /*0038*/ 	.byte	0x03, 0x50
        /*003a*/ 	.short	0x0000


	//----- nvinfo : EIATTR_MAXREG_COUNT
	.align		4
        /*003c*/ 	.byte	0x03, 0x1b
        /*003e*/ 	.short	0x00ff


	//----- nvinfo : EIATTR_EXIT_INSTR_OFFSETS
	.align		4
        /*0040*/ 	.byte	0x04, 0x1c
        /*0042*/ 	.short	(.L_17 - .L_16)


	//   ....[0]....
.L_16:
        /*0044*/ 	.word	0x00000190


	//----- nvinfo : EIATTR_REQNTID
	.align		4
.L_17:
        /*0048*/ 	.byte	0x04, 0x10
        /*004a*/ 	.short	(.L_19 - .L_18)
.L_18:
        /*004c*/ 	.word	0x00000080
        /*0050*/ 	.word	0x00000001
        /*0054*/ 	.word	0x00000001


	//----- nvinfo : EIATTR_CBANK_PARAM_SIZE
	.align		4
.L_19:
        /*0058*/ 	.byte	0x03, 0x19
        /*005a*/ 	.short	0x0014


	//----- nvinfo : EIATTR_PARAM_CBANK
	.align		4
        /*005c*/ 	.byte	0x04, 0x0a
        /*005e*/ 	.short	(.L_21 - .L_20)
	.align		4
.L_20:
        /*0060*/ 	.word	index@(.nv.constant0.triton_poi_fused_convolution_div_max_pool2d_with_indices_relu_sub_25)
        /*0064*/ 	.short	0x0210
        /*0066*/ 	.short	0x0014


	//----- nvinfo : EIATTR_SW_WAR
	.align		4
.L_21:
        /*0068*/ 	.byte	0x04, 0x36
        /*006a*/ 	.short	(.L_23 - .L_22)
.L_22:
        /*006c*/ 	.word	0x00000008
.L_23:


//--------------------- .nv.callgraph             --------------------------
	.section	.nv.callgraph,"",@"SHT_CUDA_CALLGRAPH"
	.align	4
	.sectionentsize	8
	.align		4
        /*0000*/ 	.word	0x00000000
	.align		4
        /*0004*/ 	.word	0xffffffff
	.align		4
        /*0008*/ 	.word	0x00000000
	.align		4
        /*000c*/ 	.word	0xfffffffe
	.align		4
        /*0010*/ 	.word	0x00000000
	.align		4
        /*0014*/ 	.word	0xfffffffd
	.align		4
        /*0018*/ 	.word	0x00000000
	.align		4
        /*001c*/ 	.word	0xfffffffc


//--------------------- .text.triton_poi_fused_convolution_div_max_pool2d_with_indices_relu_sub_25 --------------------------
	.section	.text.triton_poi_fused_convolution_div_max_pool2d_with_indices_relu_sub_25,"ax",@progbits
	.align	128
        .global         triton_poi_fused_convolution_div_max_pool2d_with_indices_relu_sub_25
        .type           triton_poi_fused_convolution_div_max_pool2d_with_indices_relu_sub_25,@function
        .size           triton_poi_fused_convolution_div_max_pool2d_with_indices_relu_sub_25,(.L_x_1 - triton_poi_fused_convolution_div_max_pool2d_with_indices_relu_sub_25)
        .other          triton_poi_fused_convolution_div_max_pool2d_with_indices_relu_sub_25,@"STO_CUDA_ENTRY STV_DEFAULT"
triton_poi_fused_convolution_div_max_pool2d_with_indices_relu_sub_25:
.text.triton_poi_fused_convolution_div_max_pool2d_with_indices_relu_sub_25:
[----:B------:R-:W-:Y:S01]  /*0000*/  LDC R1, c[0x0][0x28] ;  /* 0x00000a00ff017b82 */ /* 0x000fe20000000800 */
[----:B------:R-:W1:Y:S07]  /*0010*/  S2R R0, SR_TID.X ;  /* 0x0000000000007919 */ /* 0x000e6e0000002100 */
[----:B------:R-:W2:Y:S01]  /*0020*/  LDC.64 R4, c[0x0][0x218] ;  /* 0x00008600ff047b82 */ /* 0x000ea20000000a00 */
[----:B------:R-:W-:Y:S01]  /*0030*/  ULDC.64 UR4, c[0x0][0x208] ;  /* 0x0000820000047ab9 */ /* 0x000fe20000000a00 */
[----:B------:R-:W3:Y:S06]  /*0040*/  S2R R7, SR_CTAID.X ;  /* 0x0000000000077919 */ /* 0x000eec0000002500 */
[----:B------:R-:W4:Y:S01]  /*0050*/  LDC.64 R2, c[0x0][0x210] ;  /* 0x00008400ff027b82 */ /* 0x000f220000000a00 */
[----:B-1----:R-:W-:Y:S01]  /*0060*/  IMAD.SHL.U32 R0, R0, 0x2, RZ ;  /* 0x0000000200007824 */ /* 0x002fe200078e00ff */
[----:B---3--:R-:W-:-:S04]  /*0070*/  SHF.R.S32.HI R6, RZ, 0x17, R7 ;  /* 0x00000017ff067819 */ /* 0x008fc80000011407 */
[----:B------:R-:W-:-:S05]  /*0080*/  LOP3.LUT R0, R0, 0xfe, RZ, 0xc0, !PT ;  /* 0x000000fe00007812 */ /* 0x000fca00078ec0ff */
[----:B------:R-:W-:Y:S01]  /*0090*/  IMAD R7, R7, 0x100, R0 ;  /* 0x0000010007077824 */ /* 0x000fe200078e0200 */
[----:B------:R-:W-:-:S03]  /*00a0*/  SGXT R0, R6, 0x1 ;  /* 0x000000010600781a */ /* 0x000fc60000000200 */
[----:B----4-:R-:W-:Y:S01]  /*00b0*/  IMAD.WIDE R2, R7, 0x4, R2 ;  /* 0x0000000407027825 */ /* 0x010fe200078e0202 */
[----:B------:R-:W-:-:S04]  /*00c0*/  LEA.HI R0, R0, R7, RZ, 0x9 ;  /* 0x0000000700007211 */ /* 0x000fc800078f48ff */
[----:B------:R-:W-:-:S05]  /*00d0*/  LOP3.LUT R0, R0, 0xfffffe00, RZ, 0xc0, !PT ;  /* 0xfffffe0000007812 */ /* 0x000fca00078ec0ff */
[----:B------:R-:W-:Y:S02]  /*00e0*/  IMAD.IADD R9, R7, 0x1, -R0 ;  /* 0x0000000107097824 */ /* 0x000fe400078e0a00 */
[----:B------:R-:W3:Y:S02]  /*00f0*/  LDG.E.64 R6, desc[UR4][R2.64] ;  /* 0x0000000402067981 */ /* 0x000ee4000c1e1b00 */
[----:B--2---:R-:W-:-:S06]  /*0100*/  IMAD.WIDE R4, R9, 0x4, R4 ;  /* 0x0000000409047825 */ /* 0x004fcc00078e0204 */
[----:B------:R-:W3:Y:S02]  /*0110*/  LDG.E.EL.64 R4, desc[UR4][R4.64] ;  /* 0x0000000404047981 */ /* 0x000ee4000c2e1b00 */
[C---:B---3--:R-:W-:Y:S01]  /*0120*/  FSETP.GEU.AND P0, PT, R6.reuse, -R4, PT ;  /* 0x800000040600720b */ /* 0x048fe20003f0e000 */
[----:B------:R-:W-:Y:S01]  /*0130*/  FADD R6, R6, R4 ;  /* 0x0000000406067221 */ /* 0x000fe20000000000 */
[C---:B------:R-:W-:Y:S01]  /*0140*/  FADD R0, R7.reuse, R5 ;  /* 0x0000000507007221 */ /* 0x040fe20000000000 */
[----:B------:R-:W-:-:S03]  /*0150*/  FSETP.GEU.AND P1, PT, R7, -R5, PT ;  /* 0x800000050700720b */ /* 0x000fc60003f2e000 */
[----:B------:R-:W-:Y:S02]  /*0160*/  FSEL R6, R6, RZ, P0 ;  /* 0x000000ff06067208 */ /* 0x000fe40000000000 */
[----:B------:R-:W-:-:S05]  /*0170*/  FSEL R7, R0, RZ, P1 ;  /* 0x000000ff00077208 */ /* 0x000fca0000800000 */
[----:B------:R-:W-:Y:S01]  /*0180*/  STG.E.64 desc[UR4][R2.64], R6 ;  /* 0x0000000602007986 */ /* 0x000fe2000c101b04 */
[----:B------:R-:W-:Y:S05]  /*0190*/  EXIT ;  /* 0x000000000000794d */ /* 0x000fea0003800000 */
.L_x_0:
[----:B------:R-:W-:-:S00]  /*01a0*/  BRA `(.L_x_0) ;  /* 0xfffffffc00fc7947 */ /* 0x000fc0000383ffff */
[----:B------:R-:W-:-:S00]  /*01b0*/  NOP ;  /* 0x0000000000007918 */ /* 0x000fc00000000000 */
        /* <DEDUP_REMOVED lines=12> */
.L_x_1:


//--------------------- .nv.constant0.triton_poi_fused_convolution_div_max_pool2d_with_indices_relu_sub_25 --------------------------
	.section	.nv.constant0.triton_poi_fused_convolution_div_max_pool2d_with_indices_relu_sub_25,"a",@progbits
	.sectionflags	@""
	.align	4
.nv.constant0.triton_poi_fused_convolution_div_max_pool2d_with_indices_relu_sub_25:
	.zero		548
